//
// Generated by NVIDIA NVVM Compiler
//
// Compiler Build ID: CL-36424714
// Cuda compilation tools, release 13.0, V13.0.88
// Based on NVVM 20.0.0
//

.version 9.0
.target sm_100
.address_size 64

	// .globl	_Z30generateQuantumSignatureKernelPfim
.global .align 4 .b8 precalc_xorwow_matrix[102400];
.global .align 4 .b8 precalc_xorwow_offset_matrix[102400];
.global .align 4 .b8 mrg32k3aM1[2304];
.global .align 4 .b8 mrg32k3aM2[2304];
.global .align 4 .b8 mrg32k3aM1SubSeq[2016];
.global .align 4 .b8 mrg32k3aM2SubSeq[2016];
.global .align 4 .b8 mrg32k3aM1Seq[2304];
.global .align 4 .b8 mrg32k3aM2Seq[2304];
.const .align 8 .b8 __cr_lgamma_table[72];
.global .align 1 .b8 _ZN34_INTERNAL_49f8ecdc_4_k_cu_946f2c374cuda3std3__45__cpo5beginE[1];
.global .align 1 .b8 _ZN34_INTERNAL_49f8ecdc_4_k_cu_946f2c374cuda3std3__45__cpo3endE[1];
.global .align 1 .b8 _ZN34_INTERNAL_49f8ecdc_4_k_cu_946f2c374cuda3std3__45__cpo6cbeginE[1];
.global .align 1 .b8 _ZN34_INTERNAL_49f8ecdc_4_k_cu_946f2c374cuda3std3__45__cpo4cendE[1];
.global .align 1 .b8 _ZN34_INTERNAL_49f8ecdc_4_k_cu_946f2c374cuda3std3__45__cpo6rbeginE[1];
.global .align 1 .b8 _ZN34_INTERNAL_49f8ecdc_4_k_cu_946f2c374cuda3std3__45__cpo4rendE[1];
.global .align 1 .b8 _ZN34_INTERNAL_49f8ecdc_4_k_cu_946f2c374cuda3std3__45__cpo7crbeginE[1];
.global .align 1 .b8 _ZN34_INTERNAL_49f8ecdc_4_k_cu_946f2c374cuda3std3__45__cpo5crendE[1];
.global .align 1 .b8 _ZN34_INTERNAL_49f8ecdc_4_k_cu_946f2c374cuda3std3__436_GLOBAL__N__49f8ecdc_4_k_cu_946f2c376ignoreE[1];
.global .align 1 .b8 _ZN34_INTERNAL_49f8ecdc_4_k_cu_946f2c374cuda3std3__419piecewise_constructE[1];
.global .align 1 .b8 _ZN34_INTERNAL_49f8ecdc_4_k_cu_946f2c374cuda3std3__48in_placeE[1];
.global .align 1 .b8 _ZN34_INTERNAL_49f8ecdc_4_k_cu_946f2c374cuda3std3__420unreachable_sentinelE[1];
.global .align 1 .b8 _ZN34_INTERNAL_49f8ecdc_4_k_cu_946f2c374cuda3std3__47nulloptE[1];
.global .align 1 .b8 _ZN34_INTERNAL_49f8ecdc_4_k_cu_946f2c374cuda3std3__48unexpectE[1];
.global .align 1 .b8 _ZN34_INTERNAL_49f8ecdc_4_k_cu_946f2c374cuda3std6ranges3__45__cpo4swapE[1];
.global .align 1 .b8 _ZN34_INTERNAL_49f8ecdc_4_k_cu_946f2c374cuda3std6ranges3__45__cpo9iter_moveE[1];
.global .align 1 .b8 _ZN34_INTERNAL_49f8ecdc_4_k_cu_946f2c374cuda3std6ranges3__45__cpo5beginE[1];
.global .align 1 .b8 _ZN34_INTERNAL_49f8ecdc_4_k_cu_946f2c374cuda3std6ranges3__45__cpo3endE[1];
.global .align 1 .b8 _ZN34_INTERNAL_49f8ecdc_4_k_cu_946f2c374cuda3std6ranges3__45__cpo6cbeginE[1];
.global .align 1 .b8 _ZN34_INTERNAL_49f8ecdc_4_k_cu_946f2c374cuda3std6ranges3__45__cpo4cendE[1];
.global .align 1 .b8 _ZN34_INTERNAL_49f8ecdc_4_k_cu_946f2c374cuda3std6ranges3__45__cpo7advanceE[1];
.global .align 1 .b8 _ZN34_INTERNAL_49f8ecdc_4_k_cu_946f2c374cuda3std6ranges3__45__cpo9iter_swapE[1];
.global .align 1 .b8 _ZN34_INTERNAL_49f8ecdc_4_k_cu_946f2c374cuda3std6ranges3__45__cpo4nextE[1];
.global .align 1 .b8 _ZN34_INTERNAL_49f8ecdc_4_k_cu_946f2c374cuda3std6ranges3__45__cpo4prevE[1];
.global .align 1 .b8 _ZN34_INTERNAL_49f8ecdc_4_k_cu_946f2c374cuda3std6ranges3__45__cpo4dataE[1];
.global .align 1 .b8 _ZN34_INTERNAL_49f8ecdc_4_k_cu_946f2c374cuda3std6ranges3__45__cpo5cdataE[1];
.global .align 1 .b8 _ZN34_INTERNAL_49f8ecdc_4_k_cu_946f2c374cuda3std6ranges3__45__cpo4sizeE[1];
.global .align 1 .b8 _ZN34_INTERNAL_49f8ecdc_4_k_cu_946f2c374cuda3std6ranges3__45__cpo5ssizeE[1];
.global .align 1 .b8 _ZN34_INTERNAL_49f8ecdc_4_k_cu_946f2c374cuda3std6ranges3__45__cpo8distanceE[1];
.global .align 1 .b8 _ZN34_INTERNAL_49f8ecdc_4_k_cu_946f2c376thrust24THRUST_300001_SM_1000_NS8cuda_cub3parE[1];
.global .align 1 .b8 _ZN34_INTERNAL_49f8ecdc_4_k_cu_946f2c376thrust24THRUST_300001_SM_1000_NS8cuda_cub10par_nosyncE[1];
.global .align 1 .b8 _ZN34_INTERNAL_49f8ecdc_4_k_cu_946f2c376thrust24THRUST_300001_SM_1000_NS6system6detail10sequential3seqE[1];
.global .align 1 .b8 _ZN34_INTERNAL_49f8ecdc_4_k_cu_946f2c376thrust24THRUST_300001_SM_1000_NS12placeholders2_1E[1];
.global .align 1 .b8 _ZN34_INTERNAL_49f8ecdc_4_k_cu_946f2c376thrust24THRUST_300001_SM_1000_NS12placeholders2_2E[1];
.global .align 1 .b8 _ZN34_INTERNAL_49f8ecdc_4_k_cu_946f2c376thrust24THRUST_300001_SM_1000_NS12placeholders2_3E[1];
.global .align 1 .b8 _ZN34_INTERNAL_49f8ecdc_4_k_cu_946f2c376thrust24THRUST_300001_SM_1000_NS12placeholders2_4E[1];
.global .align 1 .b8 _ZN34_INTERNAL_49f8ecdc_4_k_cu_946f2c376thrust24THRUST_300001_SM_1000_NS12placeholders2_5E[1];
.global .align 1 .b8 _ZN34_INTERNAL_49f8ecdc_4_k_cu_946f2c376thrust24THRUST_300001_SM_1000_NS12placeholders2_6E[1];
.global .align 1 .b8 _ZN34_INTERNAL_49f8ecdc_4_k_cu_946f2c376thrust24THRUST_300001_SM_1000_NS12placeholders2_7E[1];
.global .align 1 .b8 _ZN34_INTERNAL_49f8ecdc_4_k_cu_946f2c376thrust24THRUST_300001_SM_1000_NS12placeholders2_8E[1];
.global .align 1 .b8 _ZN34_INTERNAL_49f8ecdc_4_k_cu_946f2c376thrust24THRUST_300001_SM_1000_NS12placeholders2_9E[1];
.global .align 1 .b8 _ZN34_INTERNAL_49f8ecdc_4_k_cu_946f2c376thrust24THRUST_300001_SM_1000_NS12placeholders3_10E[1];
.global .align 1 .b8 _ZN34_INTERNAL_49f8ecdc_4_k_cu_946f2c376thrust24THRUST_300001_SM_1000_NS3seqE[1];

.visible .entry _Z30generateQuantumSignatureKernelPfim(
	.param .u64 .ptr .align 1 _Z30generateQuantumSignatureKernelPfim_param_0,
	.param .u32 _Z30generateQuantumSignatureKernelPfim_param_1,
	.param .u64 _Z30generateQuantumSignatureKernelPfim_param_2
)
{
	.reg .pred 	%p<5>;
	.reg .b32 	%r<38>;
	.reg .b32 	%f<30>;
	.reg .b64 	%rd<8>;

	ld.param.u64 	%rd1, [_Z30generateQuantumSignatureKernelPfim_param_0];
	ld.param.u32 	%r2, [_Z30generateQuantumSignatureKernelPfim_param_1];
	ld.param.u64 	%rd2, [_Z30generateQuantumSignatureKernelPfim_param_2];
	mov.u32 	%r3, %ctaid.x;
	mov.u32 	%r4, %ntid.x;
	mov.u32 	%r5, %tid.x;
	mad.lo.s32 	%r1, %r3, %r4, %r5;
	setp.ge.s32 	%p1, %r1, %r2;
	@%p1 bra 	$L__BB0_2;
	cvta.to.global.u64 	%rd3, %rd1;
	cvt.s64.s32 	%rd4, %r1;
	add.s64 	%rd5, %rd2, %rd4;
	cvt.u32.u64 	%r6, %rd5;
	xor.b32  	%r7, %r6, -1429050551;
	mul.lo.s32 	%r8, %r7, 1099087573;
	{ .reg .b32 tmp; mov.b64 {tmp, %r9}, %rd5; }
	xor.b32  	%r10, %r9, -136515619;
	mad.lo.s32 	%r11, %r10, -1703105765, %r8;
	add.s32 	%r12, %r11, 6615241;
	add.s32 	%r13, %r8, 5783321;
	xor.b32  	%r14, %r8, 362436069;
	add.s32 	%r15, %r8, 123456789;
	shr.u32 	%r16, %r15, 2;
	xor.b32  	%r17, %r16, %r15;
	shl.b32 	%r18, %r13, 4;
	shl.b32 	%r19, %r17, 1;
	xor.b32  	%r20, %r18, %r19;
	xor.b32  	%r21, %r20, %r13;
	xor.b32  	%r22, %r21, %r17;
	add.s32 	%r23, %r12, %r22;
	add.s32 	%r24, %r23, 362437;
	shr.u32 	%r25, %r14, 2;
	xor.b32  	%r26, %r25, %r14;
	shl.b32 	%r27, %r22, 4;
	shl.b32 	%r28, %r26, 1;
	xor.b32  	%r29, %r28, %r27;
	xor.b32  	%r30, %r29, %r26;
	xor.b32  	%r31, %r30, %r22;
	add.s32 	%r32, %r12, %r31;
	add.s32 	%r33, %r32, 724874;
	cvt.rn.f32.u32 	%f1, %r24;
	fma.rn.f32 	%f2, %f1, 0f2F800000, 0f2F000000;
	cvt.rn.f32.u32 	%f3, %r33;
	fma.rn.f32 	%f4, %f3, 0f30C90FDB, 0f30490FDB;
	setp.lt.f32 	%p2, %f2, 0f00800000;
	mul.f32 	%f5, %f2, 0f4B000000;
	selp.f32 	%f6, %f5, %f2, %p2;
	selp.f32 	%f7, 0fC1B80000, 0f00000000, %p2;
	mov.b32 	%r34, %f6;
	add.s32 	%r35, %r34, -1059760811;
	and.b32  	%r36, %r35, -8388608;
	sub.s32 	%r37, %r34, %r36;
	mov.b32 	%f8, %r37;
	cvt.rn.f32.s32 	%f9, %r36;
	fma.rn.f32 	%f10, %f9, 0f34000000, %f7;
	add.f32 	%f11, %f8, 0fBF800000;
	fma.rn.f32 	%f12, %f11, 0fBE055027, 0f3E1039F6;
	fma.rn.f32 	%f13, %f12, %f11, 0fBDF8CDCC;
	fma.rn.f32 	%f14, %f13, %f11, 0f3E0F2955;
	fma.rn.f32 	%f15, %f14, %f11, 0fBE2AD8B9;
	fma.rn.f32 	%f16, %f15, %f11, 0f3E4CED0B;
	fma.rn.f32 	%f17, %f16, %f11, 0fBE7FFF22;
	fma.rn.f32 	%f18, %f17, %f11, 0f3EAAAA78;
	fma.rn.f32 	%f19, %f18, %f11, 0fBF000000;
	mul.f32 	%f20, %f11, %f19;
	fma.rn.f32 	%f21, %f20, %f11, %f11;
	fma.rn.f32 	%f22, %f10, 0f3F317218, %f21;
	setp.gt.u32 	%p3, %r34, 2139095039;
	fma.rn.f32 	%f23, %f6, 0f7F800000, 0f7F800000;
	selp.f32 	%f24, %f23, %f22, %p3;
	setp.eq.f32 	%p4, %f6, 0f00000000;
	mul.f32 	%f25, %f24, 0fC0000000;
	selp.f32 	%f26, 0f7F800000, %f25, %p4;
	sqrt.rn.f32 	%f27, %f26;
	sin.approx.f32 	%f28, %f4;
	mul.f32 	%f29, %f27, %f28;
	mul.wide.s32 	%rd6, %r1, 4;
	add.s64 	%rd7, %rd3, %rd6;
	st.global.f32 	[%rd7], %f29;
$L__BB0_2:
	ret;

}
	// .globl	_ZN3cub18CUB_300001_SM_10006detail11EmptyKernelIvEEvv
.visible .entry _ZN3cub18CUB_300001_SM_10006detail11EmptyKernelIvEEvv()
{


	ret;

}


// ===== COMPILED SASS (sm_100) =====

	.target	sm_100

	.elftype	@"ET_EXEC"


//--------------------- .note.nv.tkinfo           --------------------------
	.section	.note.nv.tkinfo,"",@"SHT_NOTE"
	.sectionflags	@"SHF_NOTE_NV_TKINFO"
	.tkinfo
        /*0018*/ 	.word	0x00000002
        /*0030*/ 	.string	""
        /*0030*/ 	.string	"ptxas"
        /*0030*/ 	.string	"Cuda compilation tools, release 13.0, V13.0.88"
        /*0030*/ 	.string	"Build cuda_13.0.r13.0/compiler.36424714_0"
        /*0030*/ 	.string	"-arch sm_100 -m 64 "



//--------------------- .note.nv.cuinfo           --------------------------
	.section	.note.nv.cuinfo,"",@"SHT_NOTE"
	.sectionflags	@"SHF_NOTE_NV_CUINFO"
        /*0018*/ 	.short	0x0002
        /*001a*/ 	.short	0x0064
        /*001c*/ 	.short	0x0082
	.zero		2


//--------------------- .nv.info                  --------------------------
	.section	.nv.info,"",@"SHT_CUDA_INFO"
	.align	4


	//----- nvinfo : EIATTR_REGCOUNT
	.align		4
        /*0000*/ 	.byte	0x04, 0x2f
        /*0002*/ 	.short	(.L_53 - .L_52)
	.align		4
.L_52:
        /*0004*/ 	.word	index@(_Z30generateQuantumSignatureKernelPfim)
        /*0008*/ 	.word	0x0000000d


	//----- nvinfo : EIATTR_FRAME_SIZE
	.align		4
.L_53:
        /*000c*/ 	.byte	0x04, 0x11
        /*000e*/ 	.short	(.L_55 - .L_54)
	.align		4
.L_54:
        /*0010*/ 	.word	index@($__internal_0_$__cuda_sm20_sqrt_rn_f32_slowpath)
        /*0014*/ 	.word	0x00000000


	//----- nvinfo : EIATTR_FRAME_SIZE
	.align		4
.L_55:
        /*0018*/ 	.byte	0x04, 0x11
        /*001a*/ 	.short	(.L_57 - .L_56)
	.align		4
.L_56:
        /*001c*/ 	.word	index@(_Z30generateQuantumSignatureKernelPfim)
        /*0020*/ 	.word	0x00000000


	//----- nvinfo : EIATTR_REGCOUNT
	.align		4
.L_57:
        /*0024*/ 	.byte	0x04, 0x2f
        /*0026*/ 	.short	(.L_59 - .L_58)
	.align		4
.L_58:
        /*0028*/ 	.word	index@(_ZN3cub18CUB_300001_SM_10006detail11EmptyKernelIvEEvv)
        /*002c*/ 	.word	0x00000004


	//----- nvinfo : EIATTR_FRAME_SIZE
	.align		4
.L_59:
        /*0030*/ 	.byte	0x04, 0x11
        /*0032*/ 	.short	(.L_61 - .L_60)
	.align		4
.L_60:
        /*0034*/ 	.word	index@(_ZN3cub18CUB_300001_SM_10006detail11EmptyKernelIvEEvv)
        /*0038*/ 	.word	0x00000000


	//----- nvinfo : EIATTR_MIN_STACK_SIZE
	.align		4
.L_61:
        /*003c*/ 	.byte	0x04, 0x12
        /*003e*/ 	.short	(.L_63 - .L_62)
	.align		4
.L_62:
        /*0040*/ 	.word	index@(_ZN3cub18CUB_300001_SM_10006detail11EmptyKernelIvEEvv)
        /*0044*/ 	.word	0x00000000


	//----- nvinfo : EIATTR_MIN_STACK_SIZE
	.align		4
.L_63:
        /*0048*/ 	.byte	0x04, 0x12
        /*004a*/ 	.short	(.L_65 - .L_64)
	.align		4
.L_64:
        /*004c*/ 	.word	index@(_Z30generateQuantumSignatureKernelPfim)
        /*0050*/ 	.word	0x00000000
.L_65:


//--------------------- .nv.compat                --------------------------
	.section	.nv.compat,"",@"SHT_CUDA_COMPAT_INFO"
	.align	4
        /*0000*/ 	.byte	0x02, 0x09, 0x00, 0x00, 0x02, 0x02, 0x01, 0x00, 0x02, 0x05, 0x05, 0x00, 0x03, 0x07, 0x01, 0x01
        /*0010*/ 	.byte	0x02, 0x03, 0x00, 0x00, 0x02, 0x06, 0x01, 0x00, 0x04, 0x0b, 0x08, 0x00, 0x01, 0x00, 0x00, 0x00
        /*0020*/ 	.byte	0x00, 0x00, 0x00, 0x00


//--------------------- .nv.info._ZN3cub18CUB_300001_SM_10006detail11EmptyKernelIvEEvv --------------------------
	.section	.nv.info._ZN3cub18CUB_300001_SM_10006detail11EmptyKernelIvEEvv,"",@"SHT_CUDA_INFO"
	.sectionflags	@""
	.align	4


	//----- nvinfo : EIATTR_CUDA_API_VERSION
	.align		4
        /*0000*/ 	.byte	0x04, 0x37
        /*0002*/ 	.short	(.L_67 - .L_66)
.L_66:
        /*0004*/ 	.word	0x00000082


	//----- nvinfo : EIATTR_SPARSE_MMA_MASK
	.align		4
.L_67:
        /*0008*/ 	.byte	0x03, 0x50
        /*000a*/ 	.short	0x0000


	//----- nvinfo : EIATTR_MAXREG_COUNT
	.align		4
        /*000c*/ 	.byte	0x03, 0x1b
        /*000e*/ 	.short	0x00ff


	//----- nvinfo : EIATTR_MERCURY_ISA_VERSION
	.align		4
        /*0010*/ 	.byte	0x03, 0x5f
        /*0012*/ 	.short	0x0101


	//----- nvinfo : EIATTR_VRC_CTA_INIT_COUNT
	.align		4
        /*0014*/ 	.byte	0x02, 0x4a
	.zero		1
	.zero		1


	//----- nvinfo : EIATTR_EXIT_INSTR_OFFSETS
	.align		4
        /*0018*/ 	.byte	0x04, 0x1c
        /*001a*/ 	.short	(.L_69 - .L_68)


	//   ....[0]....
.L_68:
        /*001c*/ 	.word	0x00000010


	//----- nvinfo : EIATTR_SW_WAR
	.align		4
.L_69:
        /*0020*/ 	.byte	0x04, 0x36
        /*0022*/ 	.short	(.L_71 - .L_70)
.L_70:
        /*0024*/ 	.word	0x00000008
.L_71:


//--------------------- .nv.info._Z30generateQuantumSignatureKernelPfim --------------------------
	.section	.nv.info._Z30generateQuantumSignatureKernelPfim,"",@"SHT_CUDA_INFO"
	.sectionflags	@""
	.align	4


	//----- nvinfo : EIATTR_CUDA_API_VERSION
	.align		4
        /*0000*/ 	.byte	0x04, 0x37
        /*0002*/ 	.short	(.L_73 - .L_72)
.L_72:
        /*0004*/ 	.word	0x00000082


	//----- nvinfo : EIATTR_KPARAM_INFO
	.align		4
.L_73:
        /*0008*/ 	.byte	0x04, 0x17
        /*000a*/ 	.short	(.L_75 - .L_74)
.L_74:
        /*000c*/ 	.word	0x00000000
        /*0010*/ 	.short	0x0002
        /*0012*/ 	.short	0x0010
        /*0014*/ 	.byte	0x00, 0xf0, 0x21, 0x00


	//----- nvinfo : EIATTR_KPARAM_INFO
	.align		4
.L_75:
        /*0018*/ 	.byte	0x04, 0x17
        /*001a*/ 	.short	(.L_77 - .L_76)
.L_76:
        /*001c*/ 	.word	0x00000000
        /*0020*/ 	.short	0x0001
        /*0022*/ 	.short	0x0008
        /*0024*/ 	.byte	0x00, 0xf0, 0x11, 0x00


	//----- nvinfo : EIATTR_KPARAM_INFO
	.align		4
.L_77:
        /*0028*/ 	.byte	0x04, 0x17
        /*002a*/ 	.short	(.L_79 - .L_78)
.L_78:
        /*002c*/ 	.word	0x00000000
        /*0030*/ 	.short	0x0000
        /*0032*/ 	.short	0x0000
        /*0034*/ 	.byte	0x00, 0xf5, 0x21, 0x00


	//----- nvinfo : EIATTR_SPARSE_MMA_MASK
	.align		4
.L_79:
        /*0038*/ 	.byte	0x03, 0x50
        /*003a*/ 	.short	0x0000


	//----- nvinfo : EIATTR_MAXREG_COUNT
	.align		4
        /*003c*/ 	.byte	0x03, 0x1b
        /*003e*/ 	.short	0x00ff


	//----- nvinfo : EIATTR_MERCURY_ISA_VERSION
	.align		4
        /*0040*/ 	.byte	0x03, 0x5f
        /*0042*/ 	.short	0x0101


	//----- nvinfo : EIATTR_VRC_CTA_INIT_COUNT
	.align		4
        /*0044*/ 	.byte	0x02, 0x4a
	.zero		1
	.zero		1


	//----- nvinfo : EIATTR_EXIT_INSTR_OFFSETS
	.align		4
        /*0048*/ 	.byte	0x04, 0x1c
        /*004a*/ 	.short	(.L_81 - .L_80)


	//   ....[0]....
.L_80:
        /*004c*/ 	.word	0x00000070


	//   ....[1]....
        /*0050*/ 	.word	0x00000560


	//----- nvinfo : EIATTR_CRS_STACK_SIZE
	.align		4
.L_81:
        /*0054*/ 	.byte	0x04, 0x1e
        /*0056*/ 	.short	(.L_83 - .L_82)
.L_82:
        /*0058*/ 	.word	0x00000000


	//----- nvinfo : EIATTR_CBANK_PARAM_SIZE
	.align		4
.L_83:
        /*005c*/ 	.byte	0x03, 0x19
        /*005e*/ 	.short	0x0018


	//----- nvinfo : EIATTR_PARAM_CBANK
	.align		4
        /*0060*/ 	.byte	0x04, 0x0a
        /*0062*/ 	.short	(.L_85 - .L_84)
	.align		4
.L_84:
        /*0064*/ 	.word	index@(.nv.constant0._Z30generateQuantumSignatureKernelPfim)
        /*0068*/ 	.short	0x0380
        /*006a*/ 	.short	0x0018


	//----- nvinfo : EIATTR_SW_WAR
	.align		4
.L_85:
        /*006c*/ 	.byte	0x04, 0x36
        /*006e*/ 	.short	(.L_87 - .L_86)
.L_86:
        /*0070*/ 	.word	0x00000008
.L_87:


//--------------------- .nv.callgraph             --------------------------
	.section	.nv.callgraph,"",@"SHT_CUDA_CALLGRAPH"
	.align	4
	.sectionentsize	8
	.align		4
        /*0000*/ 	.word	0x00000000
	.align		4
        /*0004*/ 	.word	0xffffffff
	.align		4
        /*0008*/ 	.word	0x00000000
	.align		4
        /*000c*/ 	.word	0xfffffffe
	.align		4
        /*0010*/ 	.word	0x00000000
	.align		4
        /*0014*/ 	.word	0xfffffffd
	.align		4
        /*0018*/ 	.word	0x00000000
	.align		4
        /*001c*/ 	.word	0xfffffffc


//--------------------- .nv.constant4             --------------------------
	.section	.nv.constant4,"a",@progbits
	.align	8
	.align		8
.nv.constant4:
        /*0000*/ 	.dword	precalc_xorwow_matrix
	.align		8
        /*0008*/ 	.dword	precalc_xorwow_offset_matrix
	.align		8
        /*0010*/ 	.dword	mrg32k3aM1
	.align		8
        /*0018*/ 	.dword	mrg32k3aM2
	.align		8
        /*0020*/ 	.dword	mrg32k3aM1SubSeq
	.align		8
        /*0028*/ 	.dword	mrg32k3aM2SubSeq
	.align		8
        /*0030*/ 	.dword	mrg32k3aM1Seq
	.align		8
        /*0038*/ 	.dword	mrg32k3aM2Seq
	.align		8
        /*0040*/ 	.dword	_ZN34_INTERNAL_49f8ecdc_4_k_cu_946f2c374cuda3std3__45__cpo5beginE
	.align		8
        /*0048*/ 	.dword	_ZN34_INTERNAL_49f8ecdc_4_k_cu_946f2c374cuda3std3__45__cpo3endE
	.align		8
        /*0050*/ 	.dword	_ZN34_INTERNAL_49f8ecdc_4_k_cu_946f2c374cuda3std3__45__cpo6cbeginE
	.align		8
        /*0058*/ 	.dword	_ZN34_INTERNAL_49f8ecdc_4_k_cu_946f2c374cuda3std3__45__cpo4cendE
	.align		8
        /*0060*/ 	.dword	_ZN34_INTERNAL_49f8ecdc_4_k_cu_946f2c374cuda3std3__45__cpo6rbeginE
	.align		8
        /*0068*/ 	.dword	_ZN34_INTERNAL_49f8ecdc_4_k_cu_946f2c374cuda3std3__45__cpo4rendE
	.align		8
        /*0070*/ 	.dword	_ZN34_INTERNAL_49f8ecdc_4_k_cu_946f2c374cuda3std3__45__cpo7crbeginE
	.align		8
        /*0078*/ 	.dword	_ZN34_INTERNAL_49f8ecdc_4_k_cu_946f2c374cuda3std3__45__cpo5crendE
	.align		8
        /*0080*/ 	.dword	_ZN34_INTERNAL_49f8ecdc_4_k_cu_946f2c374cuda3std3__436_GLOBAL__N__49f8ecdc_4_k_cu_946f2c376ignoreE
	.align		8
        /*0088*/ 	.dword	_ZN34_INTERNAL_49f8ecdc_4_k_cu_946f2c374cuda3std3__419piecewise_constructE
	.align		8
        /*0090*/ 	.dword	_ZN34_INTERNAL_49f8ecdc_4_k_cu_946f2c374cuda3std3__48in_placeE
	.align		8
        /*0098*/ 	.dword	_ZN34_INTERNAL_49f8ecdc_4_k_cu_946f2c374cuda3std3__420unreachable_sentinelE
	.align		8
        /*00a0*/ 	.dword	_ZN34_INTERNAL_49f8ecdc_4_k_cu_946f2c374cuda3std3__47nulloptE
	.align		8
        /*00a8*/ 	.dword	_ZN34_INTERNAL_49f8ecdc_4_k_cu_946f2c374cuda3std3__48unexpectE
	.align		8
        /*00b0*/ 	.dword	_ZN34_INTERNAL_49f8ecdc_4_k_cu_946f2c374cuda3std6ranges3__45__cpo4swapE
	.align		8
        /*00b8*/ 	.dword	_ZN34_INTERNAL_49f8ecdc_4_k_cu_946f2c374cuda3std6ranges3__45__cpo9iter_moveE
	.align		8
        /*00c0*/ 	.dword	_ZN34_INTERNAL_49f8ecdc_4_k_cu_946f2c374cuda3std6ranges3__45__cpo5beginE
	.align		8
        /*00c8*/ 	.dword	_ZN34_INTERNAL_49f8ecdc_4_k_cu_946f2c374cuda3std6ranges3__45__cpo3endE
	.align		8
        /*00d0*/ 	.dword	_ZN34_INTERNAL_49f8ecdc_4_k_cu_946f2c374cuda3std6ranges3__45__cpo6cbeginE
	.align		8
        /*00d8*/ 	.dword	_ZN34_INTERNAL_49f8ecdc_4_k_cu_946f2c374cuda3std6ranges3__45__cpo4cendE
	.align		8
        /*00e0*/ 	.dword	_ZN34_INTERNAL_49f8ecdc_4_k_cu_946f2c374cuda3std6ranges3__45__cpo7advanceE
	.align		8
        /*00e8*/ 	.dword	_ZN34_INTERNAL_49f8ecdc_4_k_cu_946f2c374cuda3std6ranges3__45__cpo9iter_swapE
	.align		8
        /*00f0*/ 	.dword	_ZN34_INTERNAL_49f8ecdc_4_k_cu_946f2c374cuda3std6ranges3__45__cpo4nextE
	.align		8
        /*00f8*/ 	.dword	_ZN34_INTERNAL_49f8ecdc_4_k_cu_946f2c374cuda3std6ranges3__45__cpo4prevE
	.align		8
        /*0100*/ 	.dword	_ZN34_INTERNAL_49f8ecdc_4_k_cu_946f2c374cuda3std6ranges3__45__cpo4dataE
	.align		8
        /*0108*/ 	.dword	_ZN34_INTERNAL_49f8ecdc_4_k_cu_946f2c374cuda3std6ranges3__45__cpo5cdataE
	.align		8
        /*0110*/ 	.dword	_ZN34_INTERNAL_49f8ecdc_4_k_cu_946f2c374cuda3std6ranges3__45__cpo4sizeE
	.align		8
        /*0118*/ 	.dword	_ZN34_INTERNAL_49f8ecdc_4_k_cu_946f2c374cuda3std6ranges3__45__cpo5ssizeE
	.align		8
        /*0120*/ 	.dword	_ZN34_INTERNAL_49f8ecdc_4_k_cu_946f2c374cuda3std6ranges3__45__cpo8distanceE
	.align		8
        /*0128*/ 	.dword	_ZN34_INTERNAL_49f8ecdc_4_k_cu_946f2c376thrust24THRUST_300001_SM_1000_NS8cuda_cub3parE
	.align		8
        /*0130*/ 	.dword	_ZN34_INTERNAL_49f8ecdc_4_k_cu_946f2c376thrust24THRUST_300001_SM_1000_NS8cuda_cub10par_nosyncE
	.align		8
        /*0138*/ 	.dword	_ZN34_INTERNAL_49f8ecdc_4_k_cu_946f2c376thrust24THRUST_300001_SM_1000_NS6system6detail10sequential3seqE
	.align		8
        /*0140*/ 	.dword	_ZN34_INTERNAL_49f8ecdc_4_k_cu_946f2c376thrust24THRUST_300001_SM_1000_NS12placeholders2_1E
	.align		8
        /*0148*/ 	.dword	_ZN34_INTERNAL_49f8ecdc_4_k_cu_946f2c376thrust24THRUST_300001_SM_1000_NS12placeholders2_2E
	.align		8
        /*0150*/ 	.dword	_ZN34_INTERNAL_49f8ecdc_4_k_cu_946f2c376thrust24THRUST_300001_SM_1000_NS12placeholders2_3E
	.align		8
        /*0158*/ 	.dword	_ZN34_INTERNAL_49f8ecdc_4_k_cu_946f2c376thrust24THRUST_300001_SM_1000_NS12placeholders2_4E
	.align		8
        /*0160*/ 	.dword	_ZN34_INTERNAL_49f8ecdc_4_k_cu_946f2c376thrust24THRUST_300001_SM_1000_NS12placeholders2_5E
	.align		8
        /*0168*/ 	.dword	_ZN34_INTERNAL_49f8ecdc_4_k_cu_946f2c376thrust24THRUST_300001_SM_1000_NS12placeholders2_6E
	.align		8
        /*0170*/ 	.dword	_ZN34_INTERNAL_49f8ecdc_4_k_cu_946f2c376thrust24THRUST_300001_SM_1000_NS12placeholders2_7E
	.align		8
        /*0178*/ 	.dword	_ZN34_INTERNAL_49f8ecdc_4_k_cu_946f2c376thrust24THRUST_300001_SM_1000_NS12placeholders2_8E
	.align		8
        /*0180*/ 	.dword	_ZN34_INTERNAL_49f8ecdc_4_k_cu_946f2c376thrust24THRUST_300001_SM_1000_NS12placeholders2_9E
	.align		8
        /*0188*/ 	.dword	_ZN34_INTERNAL_49f8ecdc_4_k_cu_946f2c376thrust24THRUST_300001_SM_1000_NS12placeholders3_10E
	.align		8
        /*0190*/ 	.dword	_ZN34_INTERNAL_49f8ecdc_4_k_cu_946f2c376thrust24THRUST_300001_SM_1000_NS3seqE


//--------------------- .nv.constant3             --------------------------
	.section	.nv.constant3,"a",@progbits
	.align	8
.nv.constant3:
	.type		__cr_lgamma_table,@object
	.size		__cr_lgamma_table,(.L_8 - __cr_lgamma_table)
__cr_lgamma_table:
        /*0000*/ 	.byte	0x00, 0x00, 0x00, 0x00, 0x00, 0x00, 0x00, 0x00, 0x00, 0x00, 0x00, 0x00, 0x00, 0x00, 0x00, 0x00
        /*0010*/ 	.byte	0xef, 0x39, 0xfa, 0xfe, 0x42, 0x2e, 0xe6, 0x3f, 0x02, 0x20, 0x2a, 0xfa, 0x0b, 0xab, 0xfc, 0x3f
        /*0020*/ 	.byte	0xf9, 0x2c, 0x92, 0x7c, 0xa7, 0x6c, 0x09, 0x40, 0xc9, 0x79, 0x44, 0x3c, 0x64, 0x26, 0x13, 0x40
        /*0030*/ 	.byte	0xca, 0x01, 0xcf, 0x3a, 0x27, 0x51, 0x1a, 0x40, 0x30, 0xcc, 0x2d, 0xf3, 0xe1, 0x0c, 0x21, 0x40
        /*0040*/ 	.byte	0x0d, 0xb7, 0xfc, 0x82, 0x8e, 0x35, 0x25, 0x40
.L_8:


//--------------------- .text._ZN3cub18CUB_300001_SM_10006detail11EmptyKernelIvEEvv --------------------------
	.section	.text._ZN3cub18CUB_300001_SM_10006detail11EmptyKernelIvEEvv,"ax",@progbits
	.align	128
        .global         _ZN3cub18CUB_300001_SM_10006detail11EmptyKernelIvEEvv
        .type           _ZN3cub18CUB_300001_SM_10006detail11EmptyKernelIvEEvv,@function
        .size           _ZN3cub18CUB_300001_SM_10006detail11EmptyKernelIvEEvv,(.L_x_7 - _ZN3cub18CUB_300001_SM_10006detail11EmptyKernelIvEEvv)
        .other          _ZN3cub18CUB_300001_SM_10006detail11EmptyKernelIvEEvv,@"STO_CUDA_ENTRY STV_DEFAULT"
_ZN3cub18CUB_300001_SM_10006detail11EmptyKernelIvEEvv:
.text._ZN3cub18CUB_300001_SM_10006detail11EmptyKernelIvEEvv:
[----:B------:R-:W-:Y:S01]  /*0000*/  LDC R1, c[0x0][0x37c] ;  /* 0x0000df00ff017b82 */ /* 0x000fe20000000800 */
[----:B------:R-:W-:Y:S05]  /*0010*/  EXIT ;  /* 0x000000000000794d */ /* 0x000fea0003800000 */
.L_x_0:
[----:B------:R-:W-:-:S00]  /*0020*/  BRA `(.L_x_0) ;  /* 0xfffffffc00fc7947 */ /* 0x000fc0000383ffff */
[----:B------:R-:W-:-:S00]  /*0030*/  NOP ;  /* 0x0000000000007918 */ /* 0x000fc00000000000 */
        /* <DEDUP_REMOVED lines=12> */
.L_x_7:


//--------------------- .text._Z30generateQuantumSignatureKernelPfim --------------------------
	.section	.text._Z30generateQuantumSignatureKernelPfim,"ax",@progbits
	.align	128
        .global         _Z30generateQuantumSignatureKernelPfim
        .type           _Z30generateQuantumSignatureKernelPfim,@function
        .size           _Z30generateQuantumSignatureKernelPfim,(.L_x_6 - _Z30generateQuantumSignatureKernelPfim)
        .other          _Z30generateQuantumSignatureKernelPfim,@"STO_CUDA_ENTRY STV_DEFAULT"
_Z30generateQuantumSignatureKernelPfim:
.text._Z30generateQuantumSignatureKernelPfim:
[----:B------:R-:W-:Y:S01]  /*0000*/  LDC R1, c[0x0][0x37c] ;  /* 0x0000df00ff017b82 */ /* 0x000fe20000000800 */
[----:B------:R-:W0:Y:S07]  /*0010*/  S2R R3, SR_TID.X ;  /* 0x0000000000037919 */ /* 0x000e2e0000002100 */
[----:B------:R-:W0:Y:S01]  /*0020*/  S2UR UR4, SR_CTAID.X ;  /* 0x00000000000479c3 */ /* 0x000e220000002500 */
[----:B------:R-:W1:Y:S07]  /*0030*/  LDCU UR5, c[0x0][0x388] ;  /* 0x00007100ff0577ac */ /* 0x000e6e0008000800 */
[----:B------:R-:W0:Y:S02]  /*0040*/  LDC R2, c[0x0][0x360] ;  /* 0x0000d800ff027b82 */ /* 0x000e240000000800 */
[----:B0-----:R-:W-:-:S05]  /*0050*/  IMAD R2, R2, UR4, R3 ;  /* 0x0000000402027c24 */ /* 0x001fca000f8e0203 */
[----:B-1----:R-:W-:-:S13]  /*0060*/  ISETP.GE.AND P0, PT, R2, UR5, PT ;  /* 0x0000000502007c0c */ /* 0x002fda000bf06270 */
[----:B------:R-:W-:Y:S05]  /*0070*/  @P0 EXIT ;  /* 0x000000000000094d */ /* 0x000fea0003800000 */
[----:B------:R-:W0:Y:S01]  /*0080*/  LDCU.64 UR4, c[0x0][0x390] ;  /* 0x00007200ff0477ac */ /* 0x000e220008000a00 */
[----:B------:R-:W-:Y:S01]  /*0090*/  IMAD.MOV.U32 R8, RZ, RZ, 0x3e055027 ;  /* 0x3e055027ff087424 */ /* 0x000fe200078e00ff */
[----:B------:R-:W-:Y:S01]  /*00a0*/  BSSY.RECONVERGENT B0, `(.L_x_1) ;  /* 0x0000045000007945 */ /* 0x000fe20003800200 */
[----:B0-----:R-:W-:-:S04]  /*00b0*/  IADD3 R0, P0, PT, R2, UR4, RZ ;  /* 0x0000000402007c10 */ /* 0x001fc8000ff1e0ff */
[----:B------:R-:W-:Y:S02]  /*00c0*/  LOP3.LUT R0, R0, 0xaad26b49, RZ, 0x3c, !PT ;  /* 0xaad26b4900007812 */ /* 0x000fe400078e3cff */
[----:B------:R-:W-:Y:S01]  /*00d0*/  LEA.HI.X.SX32 R5, R2, UR5, 0x1, P0 ;  /* 0x0000000502057c11 */ /* 0x000fe200080f0eff */
[----:B------:R-:W0:Y:S02]  /*00e0*/  LDCU.64 UR4, c[0x0][0x358] ;  /* 0x00006b00ff0477ac */ /* 0x000e240008000a00 */
[----:B------:R-:W-:-:S04]  /*00f0*/  IMAD R0, R0, 0x4182bed5, RZ ;  /* 0x4182bed500007824 */ /* 0x000fc800078e02ff */
[C---:B------:R-:W-:Y:S01]  /*0100*/  VIADD R4, R0.reuse, 0x583f19 ;  /* 0x00583f1900047836 */ /* 0x040fe20000000000 */
[----:B------:R-:W-:-:S04]  /*0110*/  IADD3 R3, PT, PT, R0, 0x75bcd15, RZ ;  /* 0x075bcd1500037810 */ /* 0x000fc80007ffe0ff */
[----:B------:R-:W-:-:S04]  /*0120*/  SHF.R.U32.HI R6, RZ, 0x2, R3 ;  /* 0x00000002ff067819 */ /* 0x000fc80000011603 */
[----:B------:R-:W-:Y:S02]  /*0130*/  LOP3.LUT R6, R6, R3, RZ, 0x3c, !PT ;  /* 0x0000000306067212 */ /* 0x000fe400078e3cff */
[----:B------:R-:W-:Y:S02]  /*0140*/  LOP3.LUT R3, R5, 0xf7dcefdd, RZ, 0x3c, !PT ;  /* 0xf7dcefdd05037812 */ /* 0x000fe400078e3cff */
[----:B------:R-:W-:Y:S01]  /*0150*/  SHF.L.U32 R5, R4, 0x4, RZ ;  /* 0x0000000404057819 */ /* 0x000fe200000006ff */
[----:B------:R-:W-:Y:S02]  /*0160*/  IMAD.SHL.U32 R7, R6, 0x2, RZ ;  /* 0x0000000206077824 */ /* 0x000fe400078e00ff */
[----:B------:R-:W-:-:S03]  /*0170*/  IMAD R3, R3, -0x658354e5, R0 ;  /* 0x9a7cab1b03037824 */ /* 0x000fc600078e0200 */
[----:B------:R-:W-:Y:S02]  /*0180*/  LOP3.LUT R5, R4, R5, R7, 0x96, !PT ;  /* 0x0000000504057212 */ /* 0x000fe400078e9607 */
[----:B------:R-:W-:Y:S02]  /*0190*/  IADD3 R3, PT, PT, R3, 0x64f0c9, RZ ;  /* 0x0064f0c903037810 */ /* 0x000fe40007ffe0ff */
[----:B------:R-:W-:Y:S01]  /*01a0*/  LOP3.LUT R4, R5, R6, RZ, 0x3c, !PT ;  /* 0x0000000605047212 */ /* 0x000fe200078e3cff */
[----:B------:R-:W-:-:S03]  /*01b0*/  IMAD.MOV.U32 R6, RZ, RZ, 0x2f800000 ;  /* 0x2f800000ff067424 */ /* 0x000fc600078e00ff */
[----:B------:R-:W-:-:S04]  /*01c0*/  IADD3 R5, PT, PT, R3, 0x587c5, R4 ;  /* 0x000587c503057810 */ /* 0x000fc80007ffe004 */
[----:B------:R-:W-:-:S05]  /*01d0*/  I2FP.F32.U32 R5, R5 ;  /* 0x0000000500057245 */ /* 0x000fca0000201000 */
[----:B------:R-:W-:-:S05]  /*01e0*/  FFMA R5, R5, R6, 1.1641532182693481445e-10 ;  /* 0x2f00000005057423 */ /* 0x000fca0000000006 */
[----:B------:R-:W-:-:S13]  /*01f0*/  FSETP.GEU.AND P0, PT, R5, 1.175494350822287508e-38, PT ;  /* 0x008000000500780b */ /* 0x000fda0003f0e000 */
[----:B------:R-:W-:-:S05]  /*0200*/  @!P0 FMUL R5, R5, 8388608 ;  /* 0x4b00000005058820 */ /* 0x000fca0000400000 */
[----:B------:R-:W-:-:S04]  /*0210*/  IADD3 R6, PT, PT, R5, -0x3f2aaaab, RZ ;  /* 0xc0d5555505067810 */ /* 0x000fc80007ffe0ff */
[----:B------:R-:W-:-:S04]  /*0220*/  LOP3.LUT R6, R6, 0xff800000, RZ, 0xc0, !PT ;  /* 0xff80000006067812 */ /* 0x000fc800078ec0ff */
[----:B------:R-:W-:-:S05]  /*0230*/  IADD3 R7, PT, PT, R5, -R6, RZ ;  /* 0x8000000605077210 */ /* 0x000fca0007ffe0ff */
[----:B------:R-:W-:Y:S01]  /*0240*/  FADD R9, R7, -1 ;  /* 0xbf80000007097421 */ /* 0x000fe20000000000 */
[----:B------:R-:W-:Y:S02]  /*0250*/  FSEL R7, RZ, -23, P0 ;  /* 0xc1b80000ff077808 */ /* 0x000fe40000000000 */
[----:B------:R-:W-:Y:S01]  /*0260*/  ISETP.GT.U32.AND P0, PT, R5, 0x7f7fffff, PT ;  /* 0x7f7fffff0500780c */ /* 0x000fe20003f04070 */
[----:B------:R-:W-:-:S04]  /*0270*/  FFMA R8, R9, -R8, 0.14084610342979431152 ;  /* 0x3e1039f609087423 */ /* 0x000fc80000000808 */
[----:B------:R-:W-:-:S04]  /*0280*/  FFMA R8, R9, R8, -0.12148627638816833496 ;  /* 0xbdf8cdcc09087423 */ /* 0x000fc80000000008 */
[----:B------:R-:W-:-:S04]  /*0290*/  FFMA R8, R9, R8, 0.13980610668659210205 ;  /* 0x3e0f295509087423 */ /* 0x000fc80000000008 */
[----:B------:R-:W-:-:S04]  /*02a0*/  FFMA R8, R9, R8, -0.16684235632419586182 ;  /* 0xbe2ad8b909087423 */ /* 0x000fc80000000008 */
[----:B------:R-:W-:-:S04]  /*02b0*/  FFMA R8, R9, R8, 0.20012299716472625732 ;  /* 0x3e4ced0b09087423 */ /* 0x000fc80000000008 */
[----:B------:R-:W-:-:S04]  /*02c0*/  FFMA R8, R9, R8, -0.24999669194221496582 ;  /* 0xbe7fff2209087423 */ /* 0x000fc80000000008 */
[----:B------:R-:W-:-:S04]  /*02d0*/  FFMA R8, R9, R8, 0.33333182334899902344 ;  /* 0x3eaaaa7809087423 */ /* 0x000fc80000000008 */
[C---:B------:R-:W-:Y:S01]  /*02e0*/  FFMA R10, R9.reuse, R8, -0.5 ;  /* 0xbf000000090a7423 */ /* 0x040fe20000000008 */
[----:B------:R-:W-:Y:S02]  /*02f0*/  I2FP.F32.S32 R8, R6 ;  /* 0x0000000600087245 */ /* 0x000fe40000201400 */
[----:B------:R-:W-:Y:S01]  /*0300*/  LOP3.LUT R6, R0, 0x159a55e5, RZ, 0x3c, !PT ;  /* 0x159a55e500067812 */ /* 0x000fe200078e3cff */
[C---:B------:R-:W-:Y:S02]  /*0310*/  FMUL R10, R9.reuse, R10 ;  /* 0x0000000a090a7220 */ /* 0x040fe40000400000 */
[----:B------:R-:W-:Y:S01]  /*0320*/  FFMA R8, R8, 1.1920928955078125e-07, R7 ;  /* 0x3400000008087823 */ /* 0x000fe20000000007 */
[----:B------:R-:W-:Y:S01]  /*0330*/  SHF.R.U32.HI R7, RZ, 0x2, R6 ;  /* 0x00000002ff077819 */ /* 0x000fe20000011606 */
[----:B------:R-:W-:Y:S01]  /*0340*/  FFMA R9, R9, R10, R9 ;  /* 0x0000000a09097223 */ /* 0x000fe20000000009 */
[----:B------:R-:W-:Y:S02]  /*0350*/  MOV R6, 0x7f800000 ;  /* 0x7f80000000067802 */ /* 0x000fe40000000f00 */
[----:B------:R-:W-:Y:S01]  /*0360*/  LOP3.LUT R7, R7, 0x159a55e5, R0, 0x96, !PT ;  /* 0x159a55e507077812 */ /* 0x000fe200078e9600 */
[----:B------:R-:W-:Y:S01]  /*0370*/  FFMA R8, R8, 0.69314718246459960938, R9 ;  /* 0x3f31721808087823 */ /* 0x000fe20000000009 */
[----:B------:R-:W-:-:S02]  /*0380*/  IMAD.SHL.U32 R0, R4, 0x10, RZ ;  /* 0x0000001004007824 */ /* 0x000fc400078e00ff */
[----:B------:R-:W-:Y:S01]  /*0390*/  @P0 FFMA R8, R5, R6, +INF ;  /* 0x7f80000005080423 */ /* 0x000fe20000000006 */
[----:B------:R-:W-:Y:S02]  /*03a0*/  SHF.L.U32 R6, R7, 0x1, RZ ;  /* 0x0000000107067819 */ /* 0x000fe400000006ff */
[----:B------:R-:W-:Y:S01]  /*03b0*/  FSETP.NEU.AND P0, PT, R5, RZ, PT ;  /* 0x000000ff0500720b */ /* 0x000fe20003f0d000 */
[----:B------:R-:W-:Y:S01]  /*03c0*/  FMUL R8, R8, -2 ;  /* 0xc000000008087820 */ /* 0x000fe20000400000 */
[----:B------:R-:W-:-:S04]  /*03d0*/  LOP3.LUT R7, R7, R6, R0, 0x96, !PT ;  /* 0x0000000607077212 */ /* 0x000fc800078e9600 */
[----:B------:R-:W-:Y:S02]  /*03e0*/  FSEL R0, R8, +INF , P0 ;  /* 0x7f80000008007808 */ /* 0x000fe40000000000 */
[----:B------:R-:W-:Y:S02]  /*03f0*/  LOP3.LUT R4, R7, R4, RZ, 0x3c, !PT ;  /* 0x0000000407047212 */ /* 0x000fe400078e3cff */
[----:B------:R-:W-:Y:S01]  /*0400*/  IADD3 R6, PT, PT, R0, -0xd000000, RZ ;  /* 0xf300000000067810 */ /* 0x000fe20007ffe0ff */
[----:B------:R1:W2:Y:S01]  /*0410*/  MUFU.RSQ R5, R0 ;  /* 0x0000000000057308 */ /* 0x0002a20000001400 */
[----:B------:R-:W-:Y:S01]  /*0420*/  IADD3 R4, PT, PT, R3, 0xb0f8a, R4 ;  /* 0x000b0f8a03047810 */ /* 0x000fe20007ffe004 */
[----:B------:R-:W-:Y:S01]  /*0430*/  HFMA2 R3, -RZ, RZ, 0.1495361328125, 0.0004794597625732421875 ;  /* 0x30c90fdbff037431 */ /* 0x000fe200000001ff */
[----:B------:R-:W-:Y:S02]  /*0440*/  ISETP.GT.U32.AND P0, PT, R6, 0x727fffff, PT ;  /* 0x727fffff0600780c */ /* 0x000fe40003f04070 */
[----:B------:R-:W-:-:S05]  /*0450*/  I2FP.F32.U32 R4, R4 ;  /* 0x0000000400047245 */ /* 0x000fca0000201000 */
[----:B------:R-:W-:-:S06]  /*0460*/  FFMA R3, R4, R3, 7.314590599882819788e-10 ;  /* 0x30490fdb04037423 */ /* 0x000fcc0000000003 */
[----:B01----:R-:W-:Y:S05]  /*0470*/  @!P0 BRA `(.L_x_2) ;  /* 0x00000000000c8947 */ /* 0x003fea0003800000 */
[----:B------:R-:W-:-:S07]  /*0480*/  MOV R9, 0x4a0 ;  /* 0x000004a000097802 */ /* 0x000fce0000000f00 */
[----:B--2---:R-:W-:Y:S05]  /*0490*/  CALL.REL.NOINC `($__internal_0_$__cuda_sm20_sqrt_rn_f32_slowpath) ;  /* 0x0000000000347944 */ /* 0x004fea0003c00000 */
[----:B------:R-:W-:Y:S05]  /*04a0*/  BRA `(.L_x_3) ;  /* 0x0000000000107947 */ /* 0x000fea0003800000 */
.L_x_2:
[----:B--2---:R-:W-:Y:S01]  /*04b0*/  FMUL.FTZ R7, R0, R5 ;  /* 0x0000000500077220 */ /* 0x004fe20000410000 */
[----:B------:R-:W-:-:S03]  /*04c0*/  FMUL.FTZ R5, R5, 0.5 ;  /* 0x3f00000005057820 */ /* 0x000fc60000410000 */
[----:B------:R-:W-:-:S04]  /*04d0*/  FFMA R0, -R7, R7, R0 ;  /* 0x0000000707007223 */ /* 0x000fc80000000100 */
[----:B------:R-:W-:-:S07]  /*04e0*/  FFMA R0, R0, R5, R7 ;  /* 0x0000000500007223 */ /* 0x000fce0000000007 */
.L_x_3:
[----:B------:R-:W-:Y:S05]  /*04f0*/  BSYNC.RECONVERGENT B0 ;  /* 0x0000000000007941 */ /* 0x000fea0003800200 */
.L_x_1:
[----:B------:R-:W0:Y:S01]  /*0500*/  LDC.64 R4, c[0x0][0x380] ;  /* 0x0000e000ff047b82 */ /* 0x000e220000000a00 */
[----:B------:R-:W-:-:S04]  /*0510*/  FMUL.RZ R6, R3, 0.15915493667125701904 ;  /* 0x3e22f98303067820 */ /* 0x000fc8000040c000 */
[----:B------:R-:W1:Y:S02]  /*0520*/  MUFU.SIN R7, R6 ;  /* 0x0000000600077308 */ /* 0x000e640000000400 */
[----:B-1----:R-:W-:Y:S01]  /*0530*/  FMUL R7, R7, R0 ;  /* 0x0000000007077220 */ /* 0x002fe20000400000 */
[----:B0-----:R-:W-:-:S05]  /*0540*/  IMAD.WIDE R2, R2, 0x4, R4 ;  /* 0x0000000402027825 */ /* 0x001fca00078e0204 */
[----:B------:R-:W-:Y:S01]  /*0550*/  STG.E desc[UR4][R2.64], R7 ;  /* 0x0000000702007986 */ /* 0x000fe2000c101904 */
[----:B------:R-:W-:Y:S05]  /*0560*/  EXIT ;  /* 0x000000000000794d */ /* 0x000fea0003800000 */
        .weak           $__internal_0_$__cuda_sm20_sqrt_rn_f32_slowpath
        .type           $__internal_0_$__cuda_sm20_sqrt_rn_f32_slowpath,@function
        .size           $__internal_0_$__cuda_sm20_sqrt_rn_f32_slowpath,(.L_x_6 - $__internal_0_$__cuda_sm20_sqrt_rn_f32_slowpath)
$__internal_0_$__cuda_sm20_sqrt_rn_f32_slowpath:
[----:B------:R-:W-:-:S13]  /*0570*/  LOP3.LUT P0, RZ, R0, 0x7fffffff, RZ, 0xc0, !PT ;  /* 0x7fffffff00ff7812 */ /* 0x000fda000780c0ff */
[----:B------:R-:W-:Y:S01]  /*0580*/  @!P0 IMAD.MOV.U32 R4, RZ, RZ, R0 ;  /* 0x000000ffff048224 */ /* 0x000fe200078e0000 */
[----:B------:R-:W-:Y:S06]  /*0590*/  @!P0 BRA `(.L_x_4) ;  /* 0x0000000000408947 */ /* 0x000fec0003800000 */
[----:B------:R-:W-:-:S13]  /*05a0*/  FSETP.GEU.FTZ.AND P0, PT, R0, RZ, PT ;  /* 0x000000ff0000720b */ /* 0x000fda0003f1e000 */
[----:B------:R-:W-:Y:S01]  /*05b0*/  @!P0 MOV R4, 0x7fffffff ;  /* 0x7fffffff00048802 */ /* 0x000fe20000000f00 */
[----:B------:R-:W-:Y:S06]  /*05c0*/  @!P0 BRA `(.L_x_4) ;  /* 0x0000000000348947 */ /* 0x000fec0003800000 */
[----:B------:R-:W-:-:S13]  /*05d0*/  FSETP.GTU.FTZ.AND P0, PT, |R0|, +INF , PT ;  /* 0x7f8000000000780b */ /* 0x000fda0003f1c200 */
[----:B------:R-:W-:Y:S01]  /*05e0*/  @P0 FADD.FTZ R4, R0, 1 ;  /* 0x3f80000000040421 */ /* 0x000fe20000010000 */
[----:B------:R-:W-:Y:S06]  /*05f0*/  @P0 BRA `(.L_x_4) ;  /* 0x0000000000280947 */ /* 0x000fec0003800000 */
[----:B------:R-:W-:-:S13]  /*0600*/  FSETP.NEU.FTZ.AND P0, PT, |R0|, +INF , PT ;  /* 0x7f8000000000780b */ /* 0x000fda0003f1d200 */
[----:B------:R-:W-:-:S04]  /*0610*/  @P0 FFMA R5, R0, 1.84467440737095516160e+19, RZ ;  /* 0x5f80000000050823 */ /* 0x000fc800000000ff */
[----:B------:R-:W0:Y:S02]  /*0620*/  @P0 MUFU.RSQ R4, R5 ;  /* 0x0000000500040308 */ /* 0x000e240000001400 */
[----:B0-----:R-:W-:Y:S01]  /*0630*/  @P0 FMUL.FTZ R6, R5, R4 ;  /* 0x0000000405060220 */ /* 0x001fe20000410000 */
[----:B------:R-:W-:Y:S01]  /*0640*/  @P0 FMUL.FTZ R8, R4, 0.5 ;  /* 0x3f00000004080820 */ /* 0x000fe20000410000 */
[----:B------:R-:W-:Y:S02]  /*0650*/  @!P0 MOV R4, R0 ;  /* 0x0000000000048202 */ /* 0x000fe40000000f00 */
[----:B------:R-:W-:-:S04]  /*0660*/  @P0 FADD.FTZ R7, -R6, -RZ ;  /* 0x800000ff06070221 */ /* 0x000fc80000010100 */
[----:B------:R-:W-:-:S04]  /*0670*/  @P0 FFMA R7, R6, R7, R5 ;  /* 0x0000000706070223 */ /* 0x000fc80000000005 */
[----:B------:R-:W-:-:S04]  /*0680*/  @P0 FFMA R7, R7, R8, R6 ;  /* 0x0000000807070223 */ /* 0x000fc80000000006 */
[----:B------:R-:W-:-:S07]  /*0690*/  @P0 FMUL.FTZ R4, R7, 2.3283064365386962891e-10 ;  /* 0x2f80000007040820 */ /* 0x000fce0000410000 */
.L_x_4:
[----:B------:R-:W-:Y:S02]  /*06a0*/  HFMA2 R5, -RZ, RZ, 0, 0 ;  /* 0x00000000ff057431 */ /* 0x000fe400000001ff */
[----:B------:R-:W-:Y:S01]  /*06b0*/  IMAD.MOV.U32 R0, RZ, RZ, R4 ;  /* 0x000000ffff007224 */ /* 0x000fe200078e0004 */
[----:B------:R-:W-:-:S04]  /*06c0*/  MOV R4, R9 ;  /* 0x0000000900047202 */ /* 0x000fc80000000f00 */
[----:B------:R-:W-:Y:S05]  /*06d0*/  RET.REL.NODEC R4 `(_Z30generateQuantumSignatureKernelPfim) ;  /* 0xfffffff804487950 */ /* 0x000fea0003c3ffff */
.L_x_5:
        /* <DEDUP_REMOVED lines=10> */
.L_x_6:


//--------------------- .nv.global.init           --------------------------
	.section	.nv.global.init,"aw",@progbits
	.align	4
.nv.global.init:
	.type		mrg32k3aM1SubSeq,@object
	.size		mrg32k3aM1SubSeq,(mrg32k3aM2SubSeq - mrg32k3aM1SubSeq)
mrg32k3aM1SubSeq:
        /*0000*/ 	.byte	0x0b, 0xcc, 0xee, 0x04, 0x73, 0x29, 0x8b, 0x6f, 0xf6, 0x53, 0x03, 0xf6, 0x23, 0xf6, 0xea, 0xda
        /* <DEDUP_REMOVED lines=125> */
	.type		mrg32k3aM2SubSeq,@object
	.size		mrg32k3aM2SubSeq,(mrg32k3aM1 - mrg32k3aM2SubSeq)
mrg32k3aM2SubSeq:
        /* <DEDUP_REMOVED lines=126> */
	.type		mrg32k3aM1,@object
	.size		mrg32k3aM1,(mrg32k3aM1Seq - mrg32k3aM1)
mrg32k3aM1:
        /* <DEDUP_REMOVED lines=144> */
	.type		mrg32k3aM1Seq,@object
	.size		mrg32k3aM1Seq,(mrg32k3aM2 - mrg32k3aM1Seq)
mrg32k3aM1Seq:
        /* <DEDUP_REMOVED lines=144> */
	.type		mrg32k3aM2,@object
	.size		mrg32k3aM2,(mrg32k3aM2Seq - mrg32k3aM2)
mrg32k3aM2:
        /* <DEDUP_REMOVED lines=144> */
	.type		mrg32k3aM2Seq,@object
	.size		mrg32k3aM2Seq,(precalc_xorwow_matrix - mrg32k3aM2Seq)
mrg32k3aM2Seq:
        /* <DEDUP_REMOVED lines=144> */
	.type		precalc_xorwow_matrix,@object
	.size		precalc_xorwow_matrix,(precalc_xorwow_offset_matrix - precalc_xorwow_matrix)
precalc_xorwow_matrix:
        /* <DEDUP_REMOVED lines=6400> */
	.type		precalc_xorwow_offset_matrix,@object
	.size		precalc_xorwow_offset_matrix,(.L_1 - precalc_xorwow_offset_matrix)
precalc_xorwow_offset_matrix:
        /* <DEDUP_REMOVED lines=6400> */
.L_1:


//--------------------- .nv.shared.reserved.0     --------------------------
	.section	.nv.shared.reserved.0,"aw",@nobits
	.weak		__nv_reservedSMEM_offset_0_alias
	.size		__nv_reservedSMEM_offset_0_alias, 0, 64
	.other		__nv_reservedSMEM_offset_0_alias,@"STO_CUDA_RESERVED_SHARED STV_DEFAULT"
__nv_reservedSMEM_offset_0_alias:
	.zero		0
	.zero		64


//--------------------- .nv.global                --------------------------
	.section	.nv.global,"aw",@nobits
.nv.global:
	.type		_ZN34_INTERNAL_49f8ecdc_4_k_cu_946f2c376thrust24THRUST_300001_SM_1000_NS3seqE,@object
	.size		_ZN34_INTERNAL_49f8ecdc_4_k_cu_946f2c376thrust24THRUST_300001_SM_1000_NS3seqE,(_ZN34_INTERNAL_49f8ecdc_4_k_cu_946f2c374cuda3std3__48in_placeE - _ZN34_INTERNAL_49f8ecdc_4_k_cu_946f2c376thrust24THRUST_300001_SM_1000_NS3seqE)
_ZN34_INTERNAL_49f8ecdc_4_k_cu_946f2c376thrust24THRUST_300001_SM_1000_NS3seqE:
	.zero		1
	.type		_ZN34_INTERNAL_49f8ecdc_4_k_cu_946f2c374cuda3std3__48in_placeE,@object
	.size		_ZN34_INTERNAL_49f8ecdc_4_k_cu_946f2c374cuda3std3__48in_placeE,(_ZN34_INTERNAL_49f8ecdc_4_k_cu_946f2c374cuda3std6ranges3__45__cpo4sizeE - _ZN34_INTERNAL_49f8ecdc_4_k_cu_946f2c374cuda3std3__48in_placeE)
_ZN34_INTERNAL_49f8ecdc_4_k_cu_946f2c374cuda3std3__48in_placeE:
	.zero		1
	.type		_ZN34_INTERNAL_49f8ecdc_4_k_cu_946f2c374cuda3std6ranges3__45__cpo4sizeE,@object
	.size		_ZN34_INTERNAL_49f8ecdc_4_k_cu_946f2c374cuda3std6ranges3__45__cpo4sizeE,(_ZN34_INTERNAL_49f8ecdc_4_k_cu_946f2c376thrust24THRUST_300001_SM_1000_NS12placeholders2_3E - _ZN34_INTERNAL_49f8ecdc_4_k_cu_946f2c374cuda3std6ranges3__45__cpo4sizeE)
_ZN34_INTERNAL_49f8ecdc_4_k_cu_946f2c374cuda3std6ranges3__45__cpo4sizeE:
	.zero		1
	.type		_ZN34_INTERNAL_49f8ecdc_4_k_cu_946f2c376thrust24THRUST_300001_SM_1000_NS12placeholders2_3E,@object
	.size		_ZN34_INTERNAL_49f8ecdc_4_k_cu_946f2c376thrust24THRUST_300001_SM_1000_NS12placeholders2_3E,(_ZN34_INTERNAL_49f8ecdc_4_k_cu_946f2c374cuda3std3__45__cpo6cbeginE - _ZN34_INTERNAL_49f8ecdc_4_k_cu_946f2c376thrust24THRUST_300001_SM_1000_NS12placeholders2_3E)
_ZN34_INTERNAL_49f8ecdc_4_k_cu_946f2c376thrust24THRUST_300001_SM_1000_NS12placeholders2_3E:
	.zero		1
	.type		_ZN34_INTERNAL_49f8ecdc_4_k_cu_946f2c374cuda3std3__45__cpo6cbeginE,@object
	.size		_ZN34_INTERNAL_49f8ecdc_4_k_cu_946f2c374cuda3std3__45__cpo6cbeginE,(_ZN34_INTERNAL_49f8ecdc_4_k_cu_946f2c374cuda3std6ranges3__45__cpo6cbeginE - _ZN34_INTERNAL_49f8ecdc_4_k_cu_946f2c374cuda3std3__45__cpo6cbeginE)
_ZN34_INTERNAL_49f8ecdc_4_k_cu_946f2c374cuda3std3__45__cpo6cbeginE:
	.zero		1
	.type		_ZN34_INTERNAL_49f8ecdc_4_k_cu_946f2c374cuda3std6ranges3__45__cpo6cbeginE,@object
	.size		_ZN34_INTERNAL_49f8ecdc_4_k_cu_946f2c374cuda3std6ranges3__45__cpo6cbeginE,(_ZN34_INTERNAL_49f8ecdc_4_k_cu_946f2c376thrust24THRUST_300001_SM_1000_NS12placeholders2_7E - _ZN34_INTERNAL_49f8ecdc_4_k_cu_946f2c374cuda3std6ranges3__45__cpo6cbeginE)
_ZN34_INTERNAL_49f8ecdc_4_k_cu_946f2c374cuda3std6ranges3__45__cpo6cbeginE:
	.zero		1
	.type		_ZN34_INTERNAL_49f8ecdc_4_k_cu_946f2c376thrust24THRUST_300001_SM_1000_NS12placeholders2_7E,@object
	.size		_ZN34_INTERNAL_49f8ecdc_4_k_cu_946f2c376thrust24THRUST_300001_SM_1000_NS12placeholders2_7E,(_ZN34_INTERNAL_49f8ecdc_4_k_cu_946f2c374cuda3std3__45__cpo7crbeginE - _ZN34_INTERNAL_49f8ecdc_4_k_cu_946f2c376thrust24THRUST_300001_SM_1000_NS12placeholders2_7E)
_ZN34_INTERNAL_49f8ecdc_4_k_cu_946f2c376thrust24THRUST_300001_SM_1000_NS12placeholders2_7E:
	.zero		1
	.type		_ZN34_INTERNAL_49f8ecdc_4_k_cu_946f2c374cuda3std3__45__cpo7crbeginE,@object
	.size		_ZN34_INTERNAL_49f8ecdc_4_k_cu_946f2c374cuda3std3__45__cpo7crbeginE,(_ZN34_INTERNAL_49f8ecdc_4_k_cu_946f2c374cuda3std6ranges3__45__cpo4nextE - _ZN34_INTERNAL_49f8ecdc_4_k_cu_946f2c374cuda3std3__45__cpo7crbeginE)
_ZN34_INTERNAL_49f8ecdc_4_k_cu_946f2c374cuda3std3__45__cpo7crbeginE:
	.zero		1
	.type		_ZN34_INTERNAL_49f8ecdc_4_k_cu_946f2c374cuda3std6ranges3__45__cpo4nextE,@object
	.size		_ZN34_INTERNAL_49f8ecdc_4_k_cu_946f2c374cuda3std6ranges3__45__cpo4nextE,(_ZN34_INTERNAL_49f8ecdc_4_k_cu_946f2c374cuda3std6ranges3__45__cpo4swapE - _ZN34_INTERNAL_49f8ecdc_4_k_cu_946f2c374cuda3std6ranges3__45__cpo4nextE)
_ZN34_INTERNAL_49f8ecdc_4_k_cu_946f2c374cuda3std6ranges3__45__cpo4nextE:
	.zero		1
	.type		_ZN34_INTERNAL_49f8ecdc_4_k_cu_946f2c374cuda3std6ranges3__45__cpo4swapE,@object
	.size		_ZN34_INTERNAL_49f8ecdc_4_k_cu_946f2c374cuda3std6ranges3__45__cpo4swapE,(_ZN34_INTERNAL_49f8ecdc_4_k_cu_946f2c376thrust24THRUST_300001_SM_1000_NS8cuda_cub10par_nosyncE - _ZN34_INTERNAL_49f8ecdc_4_k_cu_946f2c374cuda3std6ranges3__45__cpo4swapE)
_ZN34_INTERNAL_49f8ecdc_4_k_cu_946f2c374cuda3std6ranges3__45__cpo4swapE:
	.zero		1
	.type		_ZN34_INTERNAL_49f8ecdc_4_k_cu_946f2c376thrust24THRUST_300001_SM_1000_NS8cuda_cub10par_nosyncE,@object
	.size		_ZN34_INTERNAL_49f8ecdc_4_k_cu_946f2c376thrust24THRUST_300001_SM_1000_NS8cuda_cub10par_nosyncE,(_ZN34_INTERNAL_49f8ecdc_4_k_cu_946f2c376thrust24THRUST_300001_SM_1000_NS12placeholders2_9E - _ZN34_INTERNAL_49f8ecdc_4_k_cu_946f2c376thrust24THRUST_300001_SM_1000_NS8cuda_cub10par_nosyncE)
_ZN34_INTERNAL_49f8ecdc_4_k_cu_946f2c376thrust24THRUST_300001_SM_1000_NS8cuda_cub10par_nosyncE:
	.zero		1
	.type		_ZN34_INTERNAL_49f8ecdc_4_k_cu_946f2c376thrust24THRUST_300001_SM_1000_NS12placeholders2_9E,@object
	.size		_ZN34_INTERNAL_49f8ecdc_4_k_cu_946f2c376thrust24THRUST_300001_SM_1000_NS12placeholders2_9E,(_ZN34_INTERNAL_49f8ecdc_4_k_cu_946f2c374cuda3std3__436_GLOBAL__N__49f8ecdc_4_k_cu_946f2c376ignoreE - _ZN34_INTERNAL_49f8ecdc_4_k_cu_946f2c376thrust24THRUST_300001_SM_1000_NS12placeholders2_9E)
_ZN34_INTERNAL_49f8ecdc_4_k_cu_946f2c376thrust24THRUST_300001_SM_1000_NS12placeholders2_9E:
	.zero		1
	.type		_ZN34_INTERNAL_49f8ecdc_4_k_cu_946f2c374cuda3std3__436_GLOBAL__N__49f8ecdc_4_k_cu_946f2c376ignoreE,@object
	.size		_ZN34_INTERNAL_49f8ecdc_4_k_cu_946f2c374cuda3std3__436_GLOBAL__N__49f8ecdc_4_k_cu_946f2c376ignoreE,(_ZN34_INTERNAL_49f8ecdc_4_k_cu_946f2c374cuda3std6ranges3__45__cpo4dataE - _ZN34_INTERNAL_49f8ecdc_4_k_cu_946f2c374cuda3std3__436_GLOBAL__N__49f8ecdc_4_k_cu_946f2c376ignoreE)
_ZN34_INTERNAL_49f8ecdc_4_k_cu_946f2c374cuda3std3__436_GLOBAL__N__49f8ecdc_4_k_cu_946f2c376ignoreE:
	.zero		1
	.type		_ZN34_INTERNAL_49f8ecdc_4_k_cu_946f2c374cuda3std6ranges3__45__cpo4dataE,@object
	.size		_ZN34_INTERNAL_49f8ecdc_4_k_cu_946f2c374cuda3std6ranges3__45__cpo4dataE,(_ZN34_INTERNAL_49f8ecdc_4_k_cu_946f2c376thrust24THRUST_300001_SM_1000_NS12placeholders2_1E - _ZN34_INTERNAL_49f8ecdc_4_k_cu_946f2c374cuda3std6ranges3__45__cpo4dataE)
_ZN34_INTERNAL_49f8ecdc_4_k_cu_946f2c374cuda3std6ranges3__45__cpo4dataE:
	.zero		1
	.type		_ZN34_INTERNAL_49f8ecdc_4_k_cu_946f2c376thrust24THRUST_300001_SM_1000_NS12placeholders2_1E,@object
	.size		_ZN34_INTERNAL_49f8ecdc_4_k_cu_946f2c376thrust24THRUST_300001_SM_1000_NS12placeholders2_1E,(_ZN34_INTERNAL_49f8ecdc_4_k_cu_946f2c374cuda3std3__45__cpo5beginE - _ZN34_INTERNAL_49f8ecdc_4_k_cu_946f2c376thrust24THRUST_300001_SM_1000_NS12placeholders2_1E)
_ZN34_INTERNAL_49f8ecdc_4_k_cu_946f2c376thrust24THRUST_300001_SM_1000_NS12placeholders2_1E:
	.zero		1
	.type		_ZN34_INTERNAL_49f8ecdc_4_k_cu_946f2c374cuda3std3__45__cpo5beginE,@object
	.size		_ZN34_INTERNAL_49f8ecdc_4_k_cu_946f2c374cuda3std3__45__cpo5beginE,(_ZN34_INTERNAL_49f8ecdc_4_k_cu_946f2c374cuda3std6ranges3__45__cpo5beginE - _ZN34_INTERNAL_49f8ecdc_4_k_cu_946f2c374cuda3std3__45__cpo5beginE)
_ZN34_INTERNAL_49f8ecdc_4_k_cu_946f2c374cuda3std3__45__cpo5beginE:
	.zero		1
	.type		_ZN34_INTERNAL_49f8ecdc_4_k_cu_946f2c374cuda3std6ranges3__45__cpo5beginE,@object
	.size		_ZN34_INTERNAL_49f8ecdc_4_k_cu_946f2c374cuda3std6ranges3__45__cpo5beginE,(_ZN34_INTERNAL_49f8ecdc_4_k_cu_946f2c376thrust24THRUST_300001_SM_1000_NS12placeholders2_5E - _ZN34_INTERNAL_49f8ecdc_4_k_cu_946f2c374cuda3std6ranges3__45__cpo5beginE)
_ZN34_INTERNAL_49f8ecdc_4_k_cu_946f2c374cuda3std6ranges3__45__cpo5beginE:
	.zero		1
	.type		_ZN34_INTERNAL_49f8ecdc_4_k_cu_946f2c376thrust24THRUST_300001_SM_1000_NS12placeholders2_5E,@object
	.size		_ZN34_INTERNAL_49f8ecdc_4_k_cu_946f2c376thrust24THRUST_300001_SM_1000_NS12placeholders2_5E,(_ZN34_INTERNAL_49f8ecdc_4_k_cu_946f2c374cuda3std3__45__cpo6rbeginE - _ZN34_INTERNAL_49f8ecdc_4_k_cu_946f2c376thrust24THRUST_300001_SM_1000_NS12placeholders2_5E)
_ZN34_INTERNAL_49f8ecdc_4_k_cu_946f2c376thrust24THRUST_300001_SM_1000_NS12placeholders2_5E:
	.zero		1
	.type		_ZN34_INTERNAL_49f8ecdc_4_k_cu_946f2c374cuda3std3__45__cpo6rbeginE,@object
	.size		_ZN34_INTERNAL_49f8ecdc_4_k_cu_946f2c374cuda3std3__45__cpo6rbeginE,(_ZN34_INTERNAL_49f8ecdc_4_k_cu_946f2c374cuda3std6ranges3__45__cpo7advanceE - _ZN34_INTERNAL_49f8ecdc_4_k_cu_946f2c374cuda3std3__45__cpo6rbeginE)
_ZN34_INTERNAL_49f8ecdc_4_k_cu_946f2c374cuda3std3__45__cpo6rbeginE:
	.zero		1
	.type		_ZN34_INTERNAL_49f8ecdc_4_k_cu_946f2c374cuda3std6ranges3__45__cpo7advanceE,@object
	.size		_ZN34_INTERNAL_49f8ecdc_4_k_cu_946f2c374cuda3std6ranges3__45__cpo7advanceE,(_ZN34_INTERNAL_49f8ecdc_4_k_cu_946f2c374cuda3std3__47nulloptE - _ZN34_INTERNAL_49f8ecdc_4_k_cu_946f2c374cuda3std6ranges3__45__cpo7advanceE)
_ZN34_INTERNAL_49f8ecdc_4_k_cu_946f2c374cuda3std6ranges3__45__cpo7advanceE:
	.zero		1
	.type		_ZN34_INTERNAL_49f8ecdc_4_k_cu_946f2c374cuda3std3__47nulloptE,@object
	.size		_ZN34_INTERNAL_49f8ecdc_4_k_cu_946f2c374cuda3std3__47nulloptE,(_ZN34_INTERNAL_49f8ecdc_4_k_cu_946f2c374cuda3std6ranges3__45__cpo8distanceE - _ZN34_INTERNAL_49f8ecdc_4_k_cu_946f2c374cuda3std3__47nulloptE)
_ZN34_INTERNAL_49f8ecdc_4_k_cu_946f2c374cuda3std3__47nulloptE:
	.zero		1
	.type		_ZN34_INTERNAL_49f8ecdc_4_k_cu_946f2c374cuda3std6ranges3__45__cpo8distanceE,@object
	.size		_ZN34_INTERNAL_49f8ecdc_4_k_cu_946f2c374cuda3std6ranges3__45__cpo8distanceE,(_ZN34_INTERNAL_49f8ecdc_4_k_cu_946f2c376thrust24THRUST_300001_SM_1000_NS12placeholders3_10E - _ZN34_INTERNAL_49f8ecdc_4_k_cu_946f2c374cuda3std6ranges3__45__cpo8distanceE)
_ZN34_INTERNAL_49f8ecdc_4_k_cu_946f2c374cuda3std6ranges3__45__cpo8distanceE:
	.zero		1
	.type		_ZN34_INTERNAL_49f8ecdc_4_k_cu_946f2c376thrust24THRUST_300001_SM_1000_NS12placeholders3_10E,@object
	.size		_ZN34_INTERNAL_49f8ecdc_4_k_cu_946f2c376thrust24THRUST_300001_SM_1000_NS12placeholders3_10E,(_ZN34_INTERNAL_49f8ecdc_4_k_cu_946f2c374cuda3std3__419piecewise_constructE - _ZN34_INTERNAL_49f8ecdc_4_k_cu_946f2c376thrust24THRUST_300001_SM_1000_NS12placeholders3_10E)
_ZN34_INTERNAL_49f8ecdc_4_k_cu_946f2c376thrust24THRUST_300001_SM_1000_NS12placeholders3_10E:
	.zero		1
	.type		_ZN34_INTERNAL_49f8ecdc_4_k_cu_946f2c374cuda3std3__419piecewise_constructE,@object
	.size		_ZN34_INTERNAL_49f8ecdc_4_k_cu_946f2c374cuda3std3__419piecewise_constructE,(_ZN34_INTERNAL_49f8ecdc_4_k_cu_946f2c374cuda3std6ranges3__45__cpo5cdataE - _ZN34_INTERNAL_49f8ecdc_4_k_cu_946f2c374cuda3std3__419piecewise_constructE)
_ZN34_INTERNAL_49f8ecdc_4_k_cu_946f2c374cuda3std3__419piecewise_constructE:
	.zero		1
	.type		_ZN34_INTERNAL_49f8ecdc_4_k_cu_946f2c374cuda3std6ranges3__45__cpo5cdataE,@object
	.size		_ZN34_INTERNAL_49f8ecdc_4_k_cu_946f2c374cuda3std6ranges3__45__cpo5cdataE,(_ZN34_INTERNAL_49f8ecdc_4_k_cu_946f2c376thrust24THRUST_300001_SM_1000_NS12placeholders2_2E - _ZN34_INTERNAL_49f8ecdc_4_k_cu_946f2c374cuda3std6ranges3__45__cpo5cdataE)
_ZN34_INTERNAL_49f8ecdc_4_k_cu_946f2c374cuda3std6ranges3__45__cpo5cdataE:
	.zero		1
	.type		_ZN34_INTERNAL_49f8ecdc_4_k_cu_946f2c376thrust24THRUST_300001_SM_1000_NS12placeholders2_2E,@object
	.size		_ZN34_INTERNAL_49f8ecdc_4_k_cu_946f2c376thrust24THRUST_300001_SM_1000_NS12placeholders2_2E,(_ZN34_INTERNAL_49f8ecdc_4_k_cu_946f2c374cuda3std3__45__cpo3endE - _ZN34_INTERNAL_49f8ecdc_4_k_cu_946f2c376thrust24THRUST_300001_SM_1000_NS12placeholders2_2E)
_ZN34_INTERNAL_49f8ecdc_4_k_cu_946f2c376thrust24THRUST_300001_SM_1000_NS12placeholders2_2E:
	.zero		1
	.type		_ZN34_INTERNAL_49f8ecdc_4_k_cu_946f2c374cuda3std3__45__cpo3endE,@object
	.size		_ZN34_INTERNAL_49f8ecdc_4_k_cu_946f2c374cuda3std3__45__cpo3endE,(_ZN34_INTERNAL_49f8ecdc_4_k_cu_946f2c374cuda3std6ranges3__45__cpo3endE - _ZN34_INTERNAL_49f8ecdc_4_k_cu_946f2c374cuda3std3__45__cpo3endE)
_ZN34_INTERNAL_49f8ecdc_4_k_cu_946f2c374cuda3std3__45__cpo3endE:
	.zero		1
	.type		_ZN34_INTERNAL_49f8ecdc_4_k_cu_946f2c374cuda3std6ranges3__45__cpo3endE,@object
	.size		_ZN34_INTERNAL_49f8ecdc_4_k_cu_946f2c374cuda3std6ranges3__45__cpo3endE,(_ZN34_INTERNAL_49f8ecdc_4_k_cu_946f2c376thrust24THRUST_300001_SM_1000_NS12placeholders2_6E - _ZN34_INTERNAL_49f8ecdc_4_k_cu_946f2c374cuda3std6ranges3__45__cpo3endE)
_ZN34_INTERNAL_49f8ecdc_4_k_cu_946f2c374cuda3std6ranges3__45__cpo3endE:
	.zero		1
	.type		_ZN34_INTERNAL_49f8ecdc_4_k_cu_946f2c376thrust24THRUST_300001_SM_1000_NS12placeholders2_6E,@object
	.size		_ZN34_INTERNAL_49f8ecdc_4_k_cu_946f2c376thrust24THRUST_300001_SM_1000_NS12placeholders2_6E,(_ZN34_INTERNAL_49f8ecdc_4_k_cu_946f2c374cuda3std3__45__cpo4rendE - _ZN34_INTERNAL_49f8ecdc_4_k_cu_946f2c376thrust24THRUST_300001_SM_1000_NS12placeholders2_6E)
_ZN34_INTERNAL_49f8ecdc_4_k_cu_946f2c376thrust24THRUST_300001_SM_1000_NS12placeholders2_6E:
	.zero		1
	.type		_ZN34_INTERNAL_49f8ecdc_4_k_cu_946f2c374cuda3std3__45__cpo4rendE,@object
	.size		_ZN34_INTERNAL_49f8ecdc_4_k_cu_946f2c374cuda3std3__45__cpo4rendE,(_ZN34_INTERNAL_49f8ecdc_4_k_cu_946f2c374cuda3std6ranges3__45__cpo9iter_swapE - _ZN34_INTERNAL_49f8ecdc_4_k_cu_946f2c374cuda3std3__45__cpo4rendE)
_ZN34_INTERNAL_49f8ecdc_4_k_cu_946f2c374cuda3std3__45__cpo4rendE:
	.zero		1
	.type		_ZN34_INTERNAL_49f8ecdc_4_k_cu_946f2c374cuda3std6ranges3__45__cpo9iter_swapE,@object
	.size		_ZN34_INTERNAL_49f8ecdc_4_k_cu_946f2c374cuda3std6ranges3__45__cpo9iter_swapE,(_ZN34_INTERNAL_49f8ecdc_4_k_cu_946f2c374cuda3std3__48unexpectE - _ZN34_INTERNAL_49f8ecdc_4_k_cu_946f2c374cuda3std6ranges3__45__cpo9iter_swapE)
_ZN34_INTERNAL_49f8ecdc_4_k_cu_946f2c374cuda3std6ranges3__45__cpo9iter_swapE:
	.zero		1
	.type		_ZN34_INTERNAL_49f8ecdc_4_k_cu_946f2c374cuda3std3__48unexpectE,@object
	.size		_ZN34_INTERNAL_49f8ecdc_4_k_cu_946f2c374cuda3std3__48unexpectE,(_ZN34_INTERNAL_49f8ecdc_4_k_cu_946f2c376thrust24THRUST_300001_SM_1000_NS8cuda_cub3parE - _ZN34_INTERNAL_49f8ecdc_4_k_cu_946f2c374cuda3std3__48unexpectE)
_ZN34_INTERNAL_49f8ecdc_4_k_cu_946f2c374cuda3std3__48unexpectE:
	.zero		1
	.type		_ZN34_INTERNAL_49f8ecdc_4_k_cu_946f2c376thrust24THRUST_300001_SM_1000_NS8cuda_cub3parE,@object
	.size		_ZN34_INTERNAL_49f8ecdc_4_k_cu_946f2c376thrust24THRUST_300001_SM_1000_NS8cuda_cub3parE,(_ZN34_INTERNAL_49f8ecdc_4_k_cu_946f2c376thrust24THRUST_300001_SM_1000_NS12placeholders2_4E - _ZN34_INTERNAL_49f8ecdc_4_k_cu_946f2c376thrust24THRUST_300001_SM_1000_NS8cuda_cub3parE)
_ZN34_INTERNAL_49f8ecdc_4_k_cu_946f2c376thrust24THRUST_300001_SM_1000_NS8cuda_cub3parE:
	.zero		1
	.type		_ZN34_INTERNAL_49f8ecdc_4_k_cu_946f2c376thrust24THRUST_300001_SM_1000_NS12placeholders2_4E,@object
	.size		_ZN34_INTERNAL_49f8ecdc_4_k_cu_946f2c376thrust24THRUST_300001_SM_1000_NS12placeholders2_4E,(_ZN34_INTERNAL_49f8ecdc_4_k_cu_946f2c374cuda3std3__45__cpo4cendE - _ZN34_INTERNAL_49f8ecdc_4_k_cu_946f2c376thrust24THRUST_300001_SM_1000_NS12placeholders2_4E)
_ZN34_INTERNAL_49f8ecdc_4_k_cu_946f2c376thrust24THRUST_300001_SM_1000_NS12placeholders2_4E:
	.zero		1
	.type		_ZN34_INTERNAL_49f8ecdc_4_k_cu_946f2c374cuda3std3__45__cpo4cendE,@object
	.size		_ZN34_INTERNAL_49f8ecdc_4_k_cu_946f2c374cuda3std3__45__cpo4cendE,(_ZN34_INTERNAL_49f8ecdc_4_k_cu_946f2c374cuda3std6ranges3__45__cpo4cendE - _ZN34_INTERNAL_49f8ecdc_4_k_cu_946f2c374cuda3std3__45__cpo4cendE)
_ZN34_INTERNAL_49f8ecdc_4_k_cu_946f2c374cuda3std3__45__cpo4cendE:
	.zero		1
	.type		_ZN34_INTERNAL_49f8ecdc_4_k_cu_946f2c374cuda3std6ranges3__45__cpo4cendE,@object
	.size		_ZN34_INTERNAL_49f8ecdc_4_k_cu_946f2c374cuda3std6ranges3__45__cpo4cendE,(_ZN34_INTERNAL_49f8ecdc_4_k_cu_946f2c374cuda3std3__420unreachable_sentinelE - _ZN34_INTERNAL_49f8ecdc_4_k_cu_946f2c374cuda3std6ranges3__45__cpo4cendE)
_ZN34_INTERNAL_49f8ecdc_4_k_cu_946f2c374cuda3std6ranges3__45__cpo4cendE:
	.zero		1
	.type		_ZN34_INTERNAL_49f8ecdc_4_k_cu_946f2c374cuda3std3__420unreachable_sentinelE,@object
	.size		_ZN34_INTERNAL_49f8ecdc_4_k_cu_946f2c374cuda3std3__420unreachable_sentinelE,(_ZN34_INTERNAL_49f8ecdc_4_k_cu_946f2c374cuda3std6ranges3__45__cpo5ssizeE - _ZN34_INTERNAL_49f8ecdc_4_k_cu_946f2c374cuda3std3__420unreachable_sentinelE)
_ZN34_INTERNAL_49f8ecdc_4_k_cu_946f2c374cuda3std3__420unreachable_sentinelE:
	.zero		1
	.type		_ZN34_INTERNAL_49f8ecdc_4_k_cu_946f2c374cuda3std6ranges3__45__cpo5ssizeE,@object
	.size		_ZN34_INTERNAL_49f8ecdc_4_k_cu_946f2c374cuda3std6ranges3__45__cpo5ssizeE,(_ZN34_INTERNAL_49f8ecdc_4_k_cu_946f2c376thrust24THRUST_300001_SM_1000_NS12placeholders2_8E - _ZN34_INTERNAL_49f8ecdc_4_k_cu_946f2c374cuda3std6ranges3__45__cpo5ssizeE)
_ZN34_INTERNAL_49f8ecdc_4_k_cu_946f2c374cuda3std6ranges3__45__cpo5ssizeE:
	.zero		1
	.type		_ZN34_INTERNAL_49f8ecdc_4_k_cu_946f2c376thrust24THRUST_300001_SM_1000_NS12placeholders2_8E,@object
	.size		_ZN34_INTERNAL_49f8ecdc_4_k_cu_946f2c376thrust24THRUST_300001_SM_1000_NS12placeholders2_8E,(_ZN34_INTERNAL_49f8ecdc_4_k_cu_946f2c374cuda3std3__45__cpo5crendE - _ZN34_INTERNAL_49f8ecdc_4_k_cu_946f2c376thrust24THRUST_300001_SM_1000_NS12placeholders2_8E)
_ZN34_INTERNAL_49f8ecdc_4_k_cu_946f2c376thrust24THRUST_300001_SM_1000_NS12placeholders2_8E:
	.zero		1
	.type		_ZN34_INTERNAL_49f8ecdc_4_k_cu_946f2c374cuda3std3__45__cpo5crendE,@object
	.size		_ZN34_INTERNAL_49f8ecdc_4_k_cu_946f2c374cuda3std3__45__cpo5crendE,(_ZN34_INTERNAL_49f8ecdc_4_k_cu_946f2c374cuda3std6ranges3__45__cpo4prevE - _ZN34_INTERNAL_49f8ecdc_4_k_cu_946f2c374cuda3std3__45__cpo5crendE)
_ZN34_INTERNAL_49f8ecdc_4_k_cu_946f2c374cuda3std3__45__cpo5crendE:
	.zero		1
	.type		_ZN34_INTERNAL_49f8ecdc_4_k_cu_946f2c374cuda3std6ranges3__45__cpo4prevE,@object
	.size		_ZN34_INTERNAL_49f8ecdc_4_k_cu_946f2c374cuda3std6ranges3__45__cpo4prevE,(_ZN34_INTERNAL_49f8ecdc_4_k_cu_946f2c374cuda3std6ranges3__45__cpo9iter_moveE - _ZN34_INTERNAL_49f8ecdc_4_k_cu_946f2c374cuda3std6ranges3__45__cpo4prevE)
_ZN34_INTERNAL_49f8ecdc_4_k_cu_946f2c374cuda3std6ranges3__45__cpo4prevE:
	.zero		1
	.type		_ZN34_INTERNAL_49f8ecdc_4_k_cu_946f2c374cuda3std6ranges3__45__cpo9iter_moveE,@object
	.size		_ZN34_INTERNAL_49f8ecdc_4_k_cu_946f2c374cuda3std6ranges3__45__cpo9iter_moveE,(_ZN34_INTERNAL_49f8ecdc_4_k_cu_946f2c376thrust24THRUST_300001_SM_1000_NS6system6detail10sequential3seqE - _ZN34_INTERNAL_49f8ecdc_4_k_cu_946f2c374cuda3std6ranges3__45__cpo9iter_moveE)
_ZN34_INTERNAL_49f8ecdc_4_k_cu_946f2c374cuda3std6ranges3__45__cpo9iter_moveE:
	.zero		1
	.type		_ZN34_INTERNAL_49f8ecdc_4_k_cu_946f2c376thrust24THRUST_300001_SM_1000_NS6system6detail10sequential3seqE,@object
	.size		_ZN34_INTERNAL_49f8ecdc_4_k_cu_946f2c376thrust24THRUST_300001_SM_1000_NS6system6detail10sequential3seqE,(.L_40 - _ZN34_INTERNAL_49f8ecdc_4_k_cu_946f2c376thrust24THRUST_300001_SM_1000_NS6system6detail10sequential3seqE)
_ZN34_INTERNAL_49f8ecdc_4_k_cu_946f2c376thrust24THRUST_300001_SM_1000_NS6system6detail10sequential3seqE:
	.zero		1
.L_40:


//--------------------- .nv.constant0._ZN3cub18CUB_300001_SM_10006detail11EmptyKernelIvEEvv --------------------------
	.section	.nv.constant0._ZN3cub18CUB_300001_SM_10006detail11EmptyKernelIvEEvv,"a",@progbits
	.sectionflags	@""
	.align	4
.nv.constant0._ZN3cub18CUB_300001_SM_10006detail11EmptyKernelIvEEvv:
	.zero		896


//--------------------- .nv.constant0._Z30generateQuantumSignatureKernelPfim --------------------------
	.section	.nv.constant0._Z30generateQuantumSignatureKernelPfim,"a",@progbits
	.sectionflags	@""
	.align	4
.nv.constant0._Z30generateQuantumSignatureKernelPfim:
	.zero		920


//--------------------- SYMBOLS --------------------------

	.type		.nv.reservedSmem.offset0,@object
	.size		.nv.reservedSmem.offset0,0x4
